//
// Generated by NVIDIA NVVM Compiler
//
// Compiler Build ID: CL-36424714
// Cuda compilation tools, release 13.0, V13.0.88
// Based on NVVM 20.0.0
//

.version 9.0
.target sm_100
.address_size 64

	// .globl	_Z5test0v
.extern .func  (.param .b32 func_retval0) vprintf
(
	.param .b64 vprintf_param_0,
	.param .b64 vprintf_param_1
)
;
.global .align 1 .b8 $str[10] = {101, 120, 101, 99, 117, 116, 101, 48, 10};
.global .align 1 .b8 $str$1[9] = {102, 105, 110, 105, 115, 104, 48, 10};
.global .align 1 .b8 $str$2[10] = {101, 120, 101, 99, 117, 116, 101, 49, 10};
.global .align 1 .b8 $str$3[9] = {102, 105, 110, 105, 115, 104, 49, 10};

.visible .entry _Z5test0v()
{
	.reg .pred 	%p<7>;
	.reg .b32 	%r<37>;
	.reg .b64 	%rd<12>;

	// begin inline asm
	mov.u32 %r8, %envreg2;
	// end inline asm
	cvt.u64.u32 	%rd3, %r8;
	// begin inline asm
	mov.u32 %r9, %envreg1;
	// end inline asm
	cvt.u64.u32 	%rd4, %r9;
	shl.b64 	%rd5, %rd4, 32;
	or.b64  	%rd1, %rd5, %rd3;
	add.s64 	%rd2, %rd1, 4;
	mov.u32 	%r11, %tid.x;
	mov.u32 	%r12, %tid.y;
	add.s32 	%r13, %r11, %r12;
	mov.u32 	%r14, %tid.z;
	or.b32  	%r1, %r13, %r14;
	mov.u32 	%r15, %nctaid.x;
	mov.u32 	%r16, %nctaid.y;
	mul.lo.s32 	%r17, %r15, %r16;
	mov.u32 	%r18, %nctaid.z;
	mul.lo.s32 	%r19, %r17, %r18;
	mov.u32 	%r20, %ctaid.x;
	mov.u32 	%r21, %ctaid.y;
	add.s32 	%r22, %r20, %r21;
	mov.u32 	%r23, %ctaid.z;
	neg.s32 	%r24, %r23;
	setp.eq.s32 	%p1, %r22, %r24;
	sub.s32 	%r25, -2147483647, %r19;
	selp.b32 	%r2, %r25, 1, %p1;
	mov.b32 	%r35, 0;
	mov.u64 	%rd6, $str;
$L__BB0_1:
	mov.b32 	%r36, 0;
$L__BB0_2:
	// begin inline asm
	nanosleep.u32 1000;
	// end inline asm
	// begin inline asm
	nanosleep.u32 1000;
	// end inline asm
	// begin inline asm
	nanosleep.u32 1000;
	// end inline asm
	// begin inline asm
	nanosleep.u32 1000;
	// end inline asm
	// begin inline asm
	nanosleep.u32 1000;
	// end inline asm
	// begin inline asm
	nanosleep.u32 1000;
	// end inline asm
	// begin inline asm
	nanosleep.u32 1000;
	// end inline asm
	// begin inline asm
	nanosleep.u32 1000;
	// end inline asm
	// begin inline asm
	nanosleep.u32 1000;
	// end inline asm
	// begin inline asm
	nanosleep.u32 1000;
	// end inline asm
	// begin inline asm
	nanosleep.u32 1000;
	// end inline asm
	// begin inline asm
	nanosleep.u32 1000;
	// end inline asm
	// begin inline asm
	nanosleep.u32 1000;
	// end inline asm
	// begin inline asm
	nanosleep.u32 1000;
	// end inline asm
	// begin inline asm
	nanosleep.u32 1000;
	// end inline asm
	// begin inline asm
	nanosleep.u32 1000;
	// end inline asm
	// begin inline asm
	nanosleep.u32 1000;
	// end inline asm
	// begin inline asm
	nanosleep.u32 1000;
	// end inline asm
	// begin inline asm
	nanosleep.u32 1000;
	// end inline asm
	// begin inline asm
	nanosleep.u32 1000;
	// end inline asm
	// begin inline asm
	nanosleep.u32 1000;
	// end inline asm
	// begin inline asm
	nanosleep.u32 1000;
	// end inline asm
	// begin inline asm
	nanosleep.u32 1000;
	// end inline asm
	// begin inline asm
	nanosleep.u32 1000;
	// end inline asm
	// begin inline asm
	nanosleep.u32 1000;
	// end inline asm
	// begin inline asm
	nanosleep.u32 1000;
	// end inline asm
	// begin inline asm
	nanosleep.u32 1000;
	// end inline asm
	// begin inline asm
	nanosleep.u32 1000;
	// end inline asm
	// begin inline asm
	nanosleep.u32 1000;
	// end inline asm
	// begin inline asm
	nanosleep.u32 1000;
	// end inline asm
	// begin inline asm
	nanosleep.u32 1000;
	// end inline asm
	// begin inline asm
	nanosleep.u32 1000;
	// end inline asm
	add.s32 	%r36, %r36, 32;
	setp.ne.s32 	%p2, %r36, 100000;
	@%p2 bra 	$L__BB0_2;
	setp.ne.s64 	%p3, %rd1, 0;
	cvta.global.u64 	%rd7, %rd6;
	{ // callseq 0, 0
	.param .b64 param0;
	st.param.b64 	[param0], %rd7;
	.param .b64 param1;
	st.param.b64 	[param1], 0;
	.param .b32 retval0;
	call.uni (retval0), 
	vprintf, 
	(
	param0, 
	param1
	);
	ld.param.b32 	%r27, [retval0];
	} // callseq 0
	@%p3 bra 	$L__BB0_5;
	// begin inline asm
	trap;
	// end inline asm
$L__BB0_5:
	setp.ne.s32 	%p4, %r1, 0;
	barrier.sync 	0;
	@%p4 bra 	$L__BB0_8;
	// begin inline asm
	atom.add.release.gpu.u32 %r29,[%rd2],%r2;
	// end inline asm
$L__BB0_7:
	// begin inline asm
	ld.acquire.gpu.u32 %r31,[%rd2];
	// end inline asm
	xor.b32  	%r32, %r31, %r29;
	setp.gt.s32 	%p5, %r32, -1;
	@%p5 bra 	$L__BB0_7;
$L__BB0_8:
	barrier.sync 	0;
	add.s32 	%r35, %r35, 1;
	setp.ne.s32 	%p6, %r35, 100000;
	@%p6 bra 	$L__BB0_1;
	mov.u64 	%rd10, $str$1;
	cvta.global.u64 	%rd11, %rd10;
	{ // callseq 1, 0
	.param .b64 param0;
	st.param.b64 	[param0], %rd11;
	.param .b64 param1;
	st.param.b64 	[param1], 0;
	.param .b32 retval0;
	call.uni (retval0), 
	vprintf, 
	(
	param0, 
	param1
	);
	ld.param.b32 	%r33, [retval0];
	} // callseq 1
	ret;

}
	// .globl	_Z5test1v
.visible .entry _Z5test1v()
{
	.reg .pred 	%p<3>;
	.reg .b32 	%r<13>;
	.reg .b64 	%rd<5>;

	mov.b32 	%r11, 0;
	mov.u64 	%rd1, $str$2;
$L__BB1_1:
	mov.b32 	%r12, 0;
$L__BB1_2:
	// begin inline asm
	nanosleep.u32 1000;
	// end inline asm
	// begin inline asm
	nanosleep.u32 1000;
	// end inline asm
	// begin inline asm
	nanosleep.u32 1000;
	// end inline asm
	// begin inline asm
	nanosleep.u32 1000;
	// end inline asm
	// begin inline asm
	nanosleep.u32 1000;
	// end inline asm
	// begin inline asm
	nanosleep.u32 1000;
	// end inline asm
	// begin inline asm
	nanosleep.u32 1000;
	// end inline asm
	// begin inline asm
	nanosleep.u32 1000;
	// end inline asm
	// begin inline asm
	nanosleep.u32 1000;
	// end inline asm
	// begin inline asm
	nanosleep.u32 1000;
	// end inline asm
	// begin inline asm
	nanosleep.u32 1000;
	// end inline asm
	// begin inline asm
	nanosleep.u32 1000;
	// end inline asm
	// begin inline asm
	nanosleep.u32 1000;
	// end inline asm
	// begin inline asm
	nanosleep.u32 1000;
	// end inline asm
	// begin inline asm
	nanosleep.u32 1000;
	// end inline asm
	// begin inline asm
	nanosleep.u32 1000;
	// end inline asm
	// begin inline asm
	nanosleep.u32 1000;
	// end inline asm
	// begin inline asm
	nanosleep.u32 1000;
	// end inline asm
	// begin inline asm
	nanosleep.u32 1000;
	// end inline asm
	// begin inline asm
	nanosleep.u32 1000;
	// end inline asm
	// begin inline asm
	nanosleep.u32 1000;
	// end inline asm
	// begin inline asm
	nanosleep.u32 1000;
	// end inline asm
	// begin inline asm
	nanosleep.u32 1000;
	// end inline asm
	// begin inline asm
	nanosleep.u32 1000;
	// end inline asm
	// begin inline asm
	nanosleep.u32 1000;
	// end inline asm
	// begin inline asm
	nanosleep.u32 1000;
	// end inline asm
	// begin inline asm
	nanosleep.u32 1000;
	// end inline asm
	// begin inline asm
	nanosleep.u32 1000;
	// end inline asm
	// begin inline asm
	nanosleep.u32 1000;
	// end inline asm
	// begin inline asm
	nanosleep.u32 1000;
	// end inline asm
	// begin inline asm
	nanosleep.u32 1000;
	// end inline asm
	// begin inline asm
	nanosleep.u32 1000;
	// end inline asm
	add.s32 	%r12, %r12, 32;
	setp.ne.s32 	%p1, %r12, 100000;
	@%p1 bra 	$L__BB1_2;
	cvta.global.u64 	%rd2, %rd1;
	{ // callseq 2, 0
	.param .b64 param0;
	st.param.b64 	[param0], %rd2;
	.param .b64 param1;
	st.param.b64 	[param1], 0;
	.param .b32 retval0;
	call.uni (retval0), 
	vprintf, 
	(
	param0, 
	param1
	);
	ld.param.b32 	%r7, [retval0];
	} // callseq 2
	add.s32 	%r11, %r11, 1;
	setp.ne.s32 	%p2, %r11, 100000;
	@%p2 bra 	$L__BB1_1;
	mov.u64 	%rd3, $str$3;
	cvta.global.u64 	%rd4, %rd3;
	{ // callseq 3, 0
	.param .b64 param0;
	st.param.b64 	[param0], %rd4;
	.param .b64 param1;
	st.param.b64 	[param1], 0;
	.param .b32 retval0;
	call.uni (retval0), 
	vprintf, 
	(
	param0, 
	param1
	);
	ld.param.b32 	%r9, [retval0];
	} // callseq 3
	ret;

}


// ===== COMPILED SASS (sm_100) =====

	.target	sm_100

	.elftype	@"ET_EXEC"


//--------------------- .note.nv.tkinfo           --------------------------
	.section	.note.nv.tkinfo,"",@"SHT_NOTE"
	.sectionflags	@"SHF_NOTE_NV_TKINFO"
	.tkinfo
        /*0018*/ 	.word	0x00000002
        /*0030*/ 	.string	""
        /*0030*/ 	.string	"ptxas"
        /*0030*/ 	.string	"Cuda compilation tools, release 13.0, V13.0.88"
        /*0030*/ 	.string	"Build cuda_13.0.r13.0/compiler.36424714_0"
        /*0030*/ 	.string	"-arch sm_100 -m 64 "



//--------------------- .note.nv.cuinfo           --------------------------
	.section	.note.nv.cuinfo,"",@"SHT_NOTE"
	.sectionflags	@"SHF_NOTE_NV_CUINFO"
        /*0018*/ 	.short	0x0002
        /*001a*/ 	.short	0x0064
        /*001c*/ 	.short	0x0082
	.zero		2


//--------------------- .nv.info                  --------------------------
	.section	.nv.info,"",@"SHT_CUDA_INFO"
	.align	4


	//----- nvinfo : EIATTR_REGCOUNT
	.align		4
        /*0000*/ 	.byte	0x04, 0x2f
        /*0002*/ 	.short	(.L_5 - .L_4)
	.align		4
.L_4:
        /*0004*/ 	.word	index@(_Z5test0v)
        /*0008*/ 	.word	0x00000018


	//----- nvinfo : EIATTR_FRAME_SIZE
	.align		4
.L_5:
        /*000c*/ 	.byte	0x04, 0x11
        /*000e*/ 	.short	(.L_7 - .L_6)
	.align		4
.L_6:
        /*0010*/ 	.word	index@(_Z5test0v)
        /*0014*/ 	.word	0x00000000


	//----- nvinfo : EIATTR_REGCOUNT
	.align		4
.L_7:
        /*0018*/ 	.byte	0x04, 0x2f
        /*001a*/ 	.short	(.L_9 - .L_8)
	.align		4
.L_8:
        /*001c*/ 	.word	index@(_Z5test1v)
        /*0020*/ 	.word	0x00000018


	//----- nvinfo : EIATTR_FRAME_SIZE
	.align		4
.L_9:
        /*0024*/ 	.byte	0x04, 0x11
        /*0026*/ 	.short	(.L_11 - .L_10)
	.align		4
.L_10:
        /*0028*/ 	.word	index@(_Z5test1v)
        /*002c*/ 	.word	0x00000000


	//----- nvinfo : EIATTR_MIN_STACK_SIZE
	.align		4
.L_11:
        /*0030*/ 	.byte	0x04, 0x12
        /*0032*/ 	.short	(.L_13 - .L_12)
	.align		4
.L_12:
        /*0034*/ 	.word	index@(_Z5test1v)
        /*0038*/ 	.word	0x00000000


	//----- nvinfo : EIATTR_MIN_STACK_SIZE
	.align		4
.L_13:
        /*003c*/ 	.byte	0x04, 0x12
        /*003e*/ 	.short	(.L_15 - .L_14)
	.align		4
.L_14:
        /*0040*/ 	.word	index@(_Z5test0v)
        /*0044*/ 	.word	0x00000000
.L_15:


//--------------------- .nv.compat                --------------------------
	.section	.nv.compat,"",@"SHT_CUDA_COMPAT_INFO"
	.align	4
        /*0000*/ 	.byte	0x02, 0x09, 0x00, 0x00, 0x02, 0x02, 0x01, 0x00, 0x02, 0x05, 0x05, 0x00, 0x03, 0x07, 0x01, 0x01
        /*0010*/ 	.byte	0x02, 0x03, 0x00, 0x00, 0x02, 0x06, 0x01, 0x00, 0x04, 0x0b, 0x08, 0x00, 0x09, 0x00, 0x00, 0x00
        /*0020*/ 	.byte	0x00, 0x00, 0x00, 0x00


//--------------------- .nv.info._Z5test1v        --------------------------
	.section	.nv.info._Z5test1v,"",@"SHT_CUDA_INFO"
	.sectionflags	@""
	.align	4


	//----- nvinfo : EIATTR_CUDA_API_VERSION
	.align		4
        /*0000*/ 	.byte	0x04, 0x37
        /*0002*/ 	.short	(.L_17 - .L_16)
.L_16:
        /*0004*/ 	.word	0x00000082


	//----- nvinfo : EIATTR_SPARSE_MMA_MASK
	.align		4
.L_17:
        /*0008*/ 	.byte	0x03, 0x50
        /*000a*/ 	.short	0x0000


	//----- nvinfo : EIATTR_MAXREG_COUNT
	.align		4
        /*000c*/ 	.byte	0x03, 0x1b
        /*000e*/ 	.short	0x00ff


	//----- nvinfo : EIATTR_EXTERNS
	.align		4
        /*0010*/ 	.byte	0x04, 0x0f
        /*0012*/ 	.short	(.L_19 - .L_18)


	//   ....[0]....
	.align		4
.L_18:
        /*0014*/ 	.word	index@(vprintf)


	//----- nvinfo : EIATTR_MERCURY_ISA_VERSION
	.align		4
.L_19:
        /*0018*/ 	.byte	0x03, 0x5f
        /*001a*/ 	.short	0x0101


	//----- nvinfo : EIATTR_VRC_CTA_INIT_COUNT
	.align		4
        /*001c*/ 	.byte	0x02, 0x4a
	.zero		1
	.zero		1


	//----- nvinfo : EIATTR_SYSCALL_OFFSETS
	.align		4
        /*0020*/ 	.byte	0x04, 0x46
        /*0022*/ 	.short	(.L_21 - .L_20)


	//   ....[0]....
.L_20:
        /*0024*/ 	.word	0x00001530


	//   ....[1]....
        /*0028*/ 	.word	0x000015d0


	//----- nvinfo : EIATTR_EXIT_INSTR_OFFSETS
	.align		4
.L_21:
        /*002c*/ 	.byte	0x04, 0x1c
        /*002e*/ 	.short	(.L_23 - .L_22)


	//   ....[0]....
.L_22:
        /*0030*/ 	.word	0x000015e0


	//----- nvinfo : EIATTR_CRS_STACK_SIZE
	.align		4
.L_23:
        /*0034*/ 	.byte	0x04, 0x1e
        /*0036*/ 	.short	(.L_25 - .L_24)
.L_24:
        /*0038*/ 	.word	0x00000000


	//----- nvinfo : EIATTR_SW_WAR
	.align		4
.L_25:
        /*003c*/ 	.byte	0x04, 0x36
        /*003e*/ 	.short	(.L_27 - .L_26)
.L_26:
        /*0040*/ 	.word	0x00000008
.L_27:


//--------------------- .nv.info._Z5test0v        --------------------------
	.section	.nv.info._Z5test0v,"",@"SHT_CUDA_INFO"
	.sectionflags	@""
	.align	4


	//----- nvinfo : EIATTR_CUDA_API_VERSION
	.align		4
        /*0000*/ 	.byte	0x04, 0x37
        /*0002*/ 	.short	(.L_29 - .L_28)
.L_28:
        /*0004*/ 	.word	0x00000082


	//----- nvinfo : EIATTR_SPARSE_MMA_MASK
	.align		4
.L_29:
        /*0008*/ 	.byte	0x03, 0x50
        /*000a*/ 	.short	0x0000


	//----- nvinfo : EIATTR_MAXREG_COUNT
	.align		4
        /*000c*/ 	.byte	0x03, 0x1b
        /*000e*/ 	.short	0x00ff


	//----- nvinfo : EIATTR_NUM_BARRIERS
	.align		4
        /*0010*/ 	.byte	0x02, 0x4c
        /*0012*/ 	.byte	0x01
	.zero		1


	//----- nvinfo : EIATTR_EXTERNS
	.align		4
        /*0014*/ 	.byte	0x04, 0x0f
        /*0016*/ 	.short	(.L_31 - .L_30)


	//   ....[0]....
	.align		4
.L_30:
        /*0018*/ 	.word	index@(vprintf)


	//----- nvinfo : EIATTR_MERCURY_ISA_VERSION
	.align		4
.L_31:
        /*001c*/ 	.byte	0x03, 0x5f
        /*001e*/ 	.short	0x0101


	//----- nvinfo : EIATTR_INT_WARP_WIDE_INSTR_OFFSETS
	.align		4
        /*0020*/ 	.byte	0x04, 0x31
        /*0022*/ 	.short	(.L_33 - .L_32)


	//   ....[0]....
.L_32:
        /*0024*/ 	.word	0x000017d0


	//   ....[1]....
        /*0028*/ 	.word	0x00001900


	//----- nvinfo : EIATTR_COOP_GROUP_MASK_REGIDS
	.align		4
.L_33:
        /*002c*/ 	.byte	0x04, 0x29
        /*002e*/ 	.short	(.L_35 - .L_34)


	//   ....[0]....
.L_34:
        /*0030*/ 	.word	0xffffffff


	//   ....[1]....
        /*0034*/ 	.word	0xffffffff


	//   ....[2]....
        /*0038*/ 	.word	0x0500000f


	//   ....[3]....
        /*003c*/ 	.word	0x0500000f


	//----- nvinfo : EIATTR_COOP_GROUP_INSTR_OFFSETS
	.align		4
.L_35:
        /*0040*/ 	.byte	0x04, 0x28
        /*0042*/ 	.short	(.L_37 - .L_36)


	//   ....[0]....
.L_36:
        /*0044*/ 	.word	0x00001790


	//   ....[1]....
        /*0048*/ 	.word	0x000019b0


	//   ....[2]....
        /*004c*/ 	.word	0x00001b10


	//   ....[3]....
        /*0050*/ 	.word	0x00001bd0


	//----- nvinfo : EIATTR_VRC_CTA_INIT_COUNT
	.align		4
.L_37:
        /*0054*/ 	.byte	0x02, 0x4a
	.zero		1
	.zero		1


	//----- nvinfo : EIATTR_SYSCALL_OFFSETS
	.align		4
        /*0058*/ 	.byte	0x04, 0x46
        /*005a*/ 	.short	(.L_39 - .L_38)


	//   ....[0]....
.L_38:
        /*005c*/ 	.word	0x00001730


	//   ....[1]....
        /*0060*/ 	.word	0x00001a70


	//----- nvinfo : EIATTR_EXIT_INSTR_OFFSETS
	.align		4
.L_39:
        /*0064*/ 	.byte	0x04, 0x1c
        /*0066*/ 	.short	(.L_41 - .L_40)


	//   ....[0]....
.L_40:
        /*0068*/ 	.word	0x00001a80


	//----- nvinfo : EIATTR_CRS_STACK_SIZE
	.align		4
.L_41:
        /*006c*/ 	.byte	0x04, 0x1e
        /*006e*/ 	.short	(.L_43 - .L_42)
.L_42:
        /*0070*/ 	.word	0x00000000


	//----- nvinfo : EIATTR_SW_WAR
	.align		4
.L_43:
        /*0074*/ 	.byte	0x04, 0x36
        /*0076*/ 	.short	(.L_45 - .L_44)
.L_44:
        /*0078*/ 	.word	0x00000008
.L_45:


//--------------------- .nv.callgraph             --------------------------
	.section	.nv.callgraph,"",@"SHT_CUDA_CALLGRAPH"
	.align	4
	.sectionentsize	8
	.align		4
        /*0000*/ 	.word	0x00000000
	.align		4
        /*0004*/ 	.word	0xffffffff
	.align		4
        /*0008*/ 	.word	index@(_Z5test1v)
	.align		4
        /*000c*/ 	.word	index@(vprintf)
	.align		4
        /*0010*/ 	.word	index@(_Z5test0v)
	.align		4
        /*0014*/ 	.word	index@(vprintf)
	.align		4
        /*0018*/ 	.word	0x00000000
	.align		4
        /*001c*/ 	.word	0xfffffffe
	.align		4
        /*0020*/ 	.word	0x00000000
	.align		4
        /*0024*/ 	.word	0xfffffffd
	.align		4
        /*0028*/ 	.word	0x00000000
	.align		4
        /*002c*/ 	.word	0xfffffffc


//--------------------- .nv.constant4             --------------------------
	.section	.nv.constant4,"a",@progbits
	.align	8
	.align		8
.nv.constant4:
        /*0000*/ 	.dword	vprintf
	.align		8
        /*0008*/ 	.dword	$str
	.align		8
        /*0010*/ 	.dword	$str$1
	.align		8
        /*0018*/ 	.dword	$str$2
	.align		8
        /*0020*/ 	.dword	$str$3


//--------------------- .text._Z5test1v           --------------------------
	.section	.text._Z5test1v,"ax",@progbits
	.align	128
        .global         _Z5test1v
        .type           _Z5test1v,@function
        .size           _Z5test1v,(.L_x_26 - _Z5test1v)
        .other          _Z5test1v,@"STO_CUDA_ENTRY STV_DEFAULT"
_Z5test1v:
.text._Z5test1v:
[----:B------:R-:W0:Y:S01]  /*0000*/  LDC R1, c[0x0][0x37c] ;  /* 0x0000df00ff017b82 */ /* 0x000e220000000800 */
[----:B------:R-:W-:Y:S01]  /*0010*/  BSSY B6, `(.L_x_0) ;  /* 0x0000155000067945 */ /* 0x000fe20003800000 */
[----:B------:R-:W-:-:S07]  /*0020*/  IMAD.MOV.U32 R17, RZ, RZ, RZ ;  /* 0x000000ffff117224 */ /* 0x000fce00078e00ff */
.L_x_4:
[----:B------:R-:W-:Y:S08]  /*0030*/  NANOSLEEP 0x3e8 ;  /* 0x000003e80000795d */ /* 0x000ff00003800000 */
        /* <DEDUP_REMOVED lines=87> */
[----:B------:R-:W-:Y:S05]  /*05b0*/  NANOSLEEP 0x3e8 ;  /* 0x000003e80000795d */ /* 0x000fea0003800000 */
[----:B------:R-:W-:-:S03]  /*05c0*/  VIADD R17, R17, 0x1 ;  /* 0x0000000111117836 */ /* 0x000fc60000000000 */
[----:B------:R-:W-:Y:S08]  /*05d0*/  NANOSLEEP 0x3e8 ;  /* 0x000003e80000795d */ /* 0x000ff00003800000 */
[----:B------:R-:W-:Y:S08]  /*05e0*/  NANOSLEEP 0x3e8 ;  /* 0x000003e80000795d */ /* 0x000ff00003800000 */
[----:B------:R-:W-:Y:S08]  /*05f0*/  NANOSLEEP 0x3e8 ;  /* 0x000003e80000795d */ /* 0x000ff00003800000 */
[----:B------:R-:W-:Y:S08]  /*0600*/  NANOSLEEP 0x3e8 ;  /* 0x000003e80000795d */ /* 0x000ff00003800000 */
[----:B------:R-:W-:Y:S05]  /*0610*/  NANOSLEEP 0x3e8 ;  /* 0x000003e80000795d */ /* 0x000fea0003800000 */
[----:B------:R-:W-:-:S03]  /*0620*/  ISETP.NE.AND P0, PT, R17, 0x186a0, PT ;  /* 0x000186a01100780c */ /* 0x000fc60003f05270 */
[----:B------:R-:W-:Y:S08]  /*0630*/  NANOSLEEP 0x3e8 ;  /* 0x000003e80000795d */ /* 0x000ff00003800000 */
[----:B------:R-:W-:Y:S05]  /*0640*/  NANOSLEEP 0x3e8 ;  /* 0x000003e80000795d */ /* 0x000fea0003800000 */
[----:B------:R-:W-:Y:S01]  /*0650*/  BSSY B0, `(.L_x_1) ;  /* 0x00000e6000007945 */ /* 0x000fe20003800000 */
[----:B------:R-:W-:Y:S01]  /*0660*/  IMAD.MOV.U32 R0, RZ, RZ, 0x60 ;  /* 0x00000060ff007424 */ /* 0x000fe200078e00ff */
[----:B------:R-:W-:-:S07]  /*0670*/  P2R R16, PR, RZ, 0x1 ;  /* 0x00000001ff107803 */ /* 0x000fce0000000000 */
.L_x_2:
        /* <DEDUP_REMOVED lines=226> */
[----:B------:R-:W-:Y:S05]  /*14a0*/  @P0 BRA `(.L_x_2) ;  /* 0xfffffff000740947 */ /* 0x000fea000383ffff */
[----:B------:R-:W-:Y:S05]  /*14b0*/  BSYNC B0 ;  /* 0x0000000000007941 */ /* 0x000fea0003800000 */
.L_x_1:
[----:B------:R-:W-:Y:S01]  /*14c0*/  MOV R2, 0x0 ;  /* 0x0000000000027802 */ /* 0x000fe20000000f00 */
[----:B------:R-:W1:Y:S01]  /*14d0*/  LDCU.64 UR4, c[0x4][0x18] ;  /* 0x01000300ff0477ac */ /* 0x000e620008000a00 */
[----:B------:R-:W-:Y:S02]  /*14e0*/  CS2R R6, SRZ ;  /* 0x0000000000067805 */ /* 0x000fe4000001ff00 */
[----:B------:R2:W3:Y:S01]  /*14f0*/  LDC.64 R8, c[0x4][R2] ;  /* 0x0100000002087b82 */ /* 0x0004e20000000a00 */
[----:B-1----:R-:W-:Y:S02]  /*1500*/  IMAD.U32 R4, RZ, RZ, UR4 ;  /* 0x00000004ff047e24 */ /* 0x002fe4000f8e00ff */
[----:B--2---:R-:W-:-:S07]  /*1510*/  IMAD.U32 R5, RZ, RZ, UR5 ;  /* 0x00000005ff057e24 */ /* 0x004fce000f8e00ff */
[----:B------:R-:W-:-:S07]  /*1520*/  LEPC R20, `(.L_x_3) ;  /* 0x000000001014794e */ /* 0x000fce0000000000 */
[----:B0--3--:R-:W-:Y:S05]  /*1530*/  CALL.ABS.NOINC R8 ;  /* 0x0000000008007343 */ /* 0x009fea0003c00000 */
.L_x_3:
[----:B------:R-:W-:-:S13]  /*1540*/  ISETP.NE.AND P6, PT, R16, RZ, PT ;  /* 0x000000ff1000720c */ /* 0x000fda0003fc5270 */
[----:B------:R-:W-:Y:S05]  /*1550*/  @P6 BRA `(.L_x_4) ;  /* 0xffffffe800b46947 */ /* 0x000fea000383ffff */
[----:B------:R-:W-:Y:S05]  /*1560*/  BSYNC B6 ;  /* 0x0000000000067941 */ /* 0x000fea0003800000 */
.L_x_0:
[----:B------:R-:W0:Y:S01]  /*1570*/  LDC.64 R2, c[0x4][R2] ;  /* 0x0100000002027b82 */ /* 0x000e220000000a00 */
[----:B------:R-:W1:Y:S01]  /*1580*/  LDCU.64 UR4, c[0x4][0x20] ;  /* 0x01000400ff0477ac */ /* 0x000e620008000a00 */
[----:B------:R-:W-:Y:S01]  /*1590*/  CS2R R6, SRZ ;  /* 0x0000000000067805 */ /* 0x000fe2000001ff00 */
[----:B-1----:R-:W-:Y:S02]  /*15a0*/  IMAD.U32 R4, RZ, RZ, UR4 ;  /* 0x00000004ff047e24 */ /* 0x002fe4000f8e00ff */
[----:B------:R-:W-:-:S07]  /*15b0*/  IMAD.U32 R5, RZ, RZ, UR5 ;  /* 0x00000005ff057e24 */ /* 0x000fce000f8e00ff */
[----:B------:R-:W-:-:S07]  /*15c0*/  LEPC R20, `(.L_x_5) ;  /* 0x000000001014794e */ /* 0x000fce0000000000 */
[----:B0-----:R-:W-:Y:S05]  /*15d0*/  CALL.ABS.NOINC R2 ;  /* 0x0000000002007343 */ /* 0x001fea0003c00000 */
.L_x_5:
[----:B------:R-:W-:Y:S05]  /*15e0*/  EXIT ;  /* 0x000000000000794d */ /* 0x000fea0003800000 */
.L_x_6:
[----:B------:R-:W-:-:S00]  /*15f0*/  BRA `(.L_x_6) ;  /* 0xfffffffc00fc7947 */ /* 0x000fc0000383ffff */
[----:B------:R-:W-:-:S00]  /*1600*/  NOP ;  /* 0x0000000000007918 */ /* 0x000fc00000000000 */
[----:B------:R-:W-:-:S00]  /*1610*/  NOP ;  /* 0x0000000000007918 */ /* 0x000fc00000000000 */
[----:B------:R-:W-:-:S00]  /*1620*/  NOP ;  /* 0x0000000000007918 */ /* 0x000fc00000000000 */
[----:B------:R-:W-:-:S00]  /*1630*/  NOP ;  /* 0x0000000000007918 */ /* 0x000fc00000000000 */
[----:B------:R-:W-:-:S00]  /*1640*/  NOP ;  /* 0x0000000000007918 */ /* 0x000fc00000000000 */
[----:B------:R-:W-:-:S00]  /*1650*/  NOP ;  /* 0x0000000000007918 */ /* 0x000fc00000000000 */
[----:B------:R-:W-:-:S00]  /*1660*/  NOP ;  /* 0x0000000000007918 */ /* 0x000fc00000000000 */
[----:B------:R-:W-:-:S00]  /*1670*/  NOP ;  /* 0x0000000000007918 */ /* 0x000fc00000000000 */
.L_x_26:


//--------------------- .text._Z5test0v           --------------------------
	.section	.text._Z5test0v,"ax",@progbits
	.align	128
        .global         _Z5test0v
        .type           _Z5test0v,@function
        .size           _Z5test0v,(.L_x_27 - _Z5test0v)
        .other          _Z5test0v,@"STO_CUDA_ENTRY STV_DEFAULT"
_Z5test0v:
.text._Z5test0v:
[----:B------:R-:W0:Y:S01]  /*0000*/  LDC R1, c[0x0][0x37c] ;  /* 0x0000df00ff017b82 */ /* 0x000e220000000800 */
[----:B------:R-:W1:Y:S07]  /*0010*/  LDCU UR4, c[0x0][0x370] ;  /* 0x00006e00ff0477ac */ /* 0x000e6e0008000800 */
[----:B------:R-:W-:Y:S01]  /*0020*/  S2UR UR7, SR_CTAID.X ;  /* 0x00000000000779c3 */ /* 0x000fe20000002500 */
[----:B------:R-:W2:Y:S01]  /*0030*/  S2R R17, SR_TID.X ;  /* 0x0000000000117919 */ /* 0x000ea20000002100 */
[----:B------:R-:W-:Y:S01]  /*0040*/  BSSY B6, `(.L_x_7) ;  /* 0x000019b000067945 */ /* 0x000fe20003800000 */
[----:B------:R-:W3:Y:S01]  /*0050*/  LDCU UR5, c[0x0][0x374] ;  /* 0x00006e80ff0577ac */ /* 0x000ee20008000800 */
[----:B------:R-:W-:Y:S01]  /*0060*/  IMAD.MOV.U32 R18, RZ, RZ, RZ ;  /* 0x000000ffff127224 */ /* 0x000fe200078e00ff */
[----:B------:R-:W2:Y:S01]  /*0070*/  S2R R0, SR_TID.Y ;  /* 0x0000000000007919 */ /* 0x000ea20000002200 */
[----:B------:R-:W4:Y:S02]  /*0080*/  LDCU UR6, c[0x0][0x378] ;  /* 0x00006f00ff0677ac */ /* 0x000f240008000800 */
[----:B------:R-:W5:Y:S01]  /*0090*/  S2UR UR8, SR_CTAID.Y ;  /* 0x00000000000879c3 */ /* 0x000f620000002600 */
[----:B------:R-:W0:Y:S01]  /*00a0*/  S2R R16, SR_TID.Z ;  /* 0x0000000000107919 */ /* 0x000e220000002300 */
[----:B------:R-:W0:Y:S01]  /*00b0*/  LDCU.64 UR36, c[0x0][0x358] ;  /* 0x00006b00ff2477ac */ /* 0x000e220008000a00 */
[----:B------:R-:W-:-:S06]  /*00c0*/  RPCMOV.32 Rpc.LO, R2 ;  /* 0x0000000200007352 */ /* 0x000fcc0000000000 */
[----:B------:R-:W-:-:S05]  /*00d0*/  CS2R.32 R2, SR_CgaSize ;  /* 0x0000000000027805 */ /* 0x000fca0000008a00 */
[----:B------:R-:W-:-:S05]  /*00e0*/  IMAD R2, R2, -0xa0, RZ ;  /* 0xffffff6002027824 */ /* 0x000fca00078e02ff */
[----:B------:R-:W-:Y:S02]  /*00f0*/  R2UR UR39, R2 ;  /* 0x00000000022772ca */ /* 0x000fe400000e0000 */
[----:B------:R-:W-:-:S12]  /*0100*/  RPCMOV.32 R2, Rpc.LO ;  /* 0x0000000000027353 */ /* 0x000fd80000000000 */
[----:B------:R-:W0:Y:S01]  /*0110*/  LDCU UR39, c[0x0][UR39+0x258] ;  /* 0x00004b00272777ac */ /* 0x000e220008000800 */
[----:B------:R-:W4:Y:S01]  /*0120*/  S2UR UR9, SR_CTAID.Z ;  /* 0x00000000000979c3 */ /* 0x000f220000002700 */
[----:B-1----:R-:W-:Y:S01]  /*0130*/  UIADD3 UR10, UPT, UPT, URZ, -UR4, URZ ;  /* 0x80000004ff0a7290 */ /* 0x002fe2000fffe0ff */
[----:B------:R-:W-:-:S06]  /*0140*/  RPCMOV.32 Rpc.LO, R2 ;  /* 0x0000000200007352 */ /* 0x000fcc0000000000 */
[----:B------:R-:W-:-:S05]  /*0150*/  CS2R.32 R2, SR_CgaSize ;  /* 0x0000000000027805 */ /* 0x000fca0000008a00 */
[----:B------:R-:W-:-:S05]  /*0160*/  IMAD R2, R2, -0xa0, RZ ;  /* 0xffffff6002027824 */ /* 0x000fca00078e02ff */
[----:B------:R-:W-:Y:S02]  /*0170*/  R2UR UR40, R2 ;  /* 0x00000000022872ca */ /* 0x000fe400000e0000 */
[----:B------:R-:W-:-:S12]  /*0180*/  RPCMOV.32 R2, Rpc.LO ;  /* 0x0000000000027353 */ /* 0x000fd80000000000 */
[----:B------:R-:W1:Y:S01]  /*0190*/  LDCU UR40, c[0x0][UR40+0x254] ;  /* 0x00004a80282877ac */ /* 0x000e620008000800 */
[----:B-----5:R-:W-:-:S03]  /*01a0*/  UIADD3 UR4, UPT, UPT, UR7, UR8, URZ ;  /* 0x0000000807047290 */ /* 0x020fc6000fffe0ff */
[----:B------:R-:W-:Y:S02]  /*01b0*/  UMOV UR7, UR10 ;  /* 0x0000000a00077c82 */ /* 0x000fe40008000000 */
[----:B---3--:R-:W-:Y:S01]  /*01c0*/  UIMAD UR5, UR7, UR5, URZ ;  /* 0x00000005070572a4 */ /* 0x008fe2000f8e02ff */
[----:B--2---:R-:W-:Y:S01]  /*01d0*/  IMAD.IADD R17, R17, 0x1, R0 ;  /* 0x0000000111117824 */ /* 0x004fe200078e0200 */
[----:B----4-:R-:W-:-:S04]  /*01e0*/  UIADD3 UR9, UPT, UPT, -UR9, URZ, URZ ;  /* 0x000000ff09097290 */ /* 0x010fc8000fffe1ff */
[----:B------:R-:W-:Y:S02]  /*01f0*/  UISETP.NE.AND UP0, UPT, UR4, UR9, UPT ;  /* 0x000000090400728c */ /* 0x000fe4000bf05270 */
[----:B------:R-:W-:-:S04]  /*0200*/  UIMAD UR4, UR6, UR5, -0x7fffffff ;  /* 0x80000001060474a4 */ /* 0x000fc8000f8e0205 */
[----:B01----:R-:W-:-:S12]  /*0210*/  USEL UR38, UR4, 0x1, !UP0 ;  /* 0x0000000104267887 */ /* 0x003fd8000c000000 */
.L_x_17:
[----:B------:R-:W-:Y:S05]  /*0220*/  YIELD ;  /* 0x0000000000007946 */ /* 0x000fea0003800000 */
        /* <DEDUP_REMOVED lines=96> */
[----:B------:R-:W-:Y:S01]  /*0830*/  BSSY B0, `(.L_x_8) ;  /* 0x00000e5000007945 */ /* 0x000fe20003800000 */
[----:B------:R-:W-:-:S07]  /*0840*/  IMAD.MOV.U32 R0, RZ, RZ, 0x60 ;  /* 0x00000060ff007424 */ /* 0x000fce00078e00ff */
.L_x_9:
        /* <DEDUP_REMOVED lines=228> */
.L_x_8:
[----:B------:R-:W-:Y:S01]  /*1690*/  MOV R0, 0x0 ;  /* 0x0000000000007802 */ /* 0x000fe20000000f00 */
[----:B------:R-:W0:Y:S01]  /*16a0*/  LDCU.64 UR4, c[0x4][0x8] ;  /* 0x01000100ff0477ac */ /* 0x000e220008000a00 */
[----:B------:R-:W-:Y:S02]  /*16b0*/  ISETP.NE.U32.AND P0, PT, RZ, UR39, PT ;  /* 0x00000027ff007c0c */ /* 0x000fe4000bf05070 */
[----:B------:R-:W-:Y:S01]  /*16c0*/  CS2R R6, SRZ ;  /* 0x0000000000067805 */ /* 0x000fe2000001ff00 */
[----:B------:R1:W2:Y:S01]  /*16d0*/  LDC.64 R2, c[0x4][R0] ;  /* 0x0100000000027b82 */ /* 0x0002a20000000a00 */
[----:B------:R-:W-:-:S04]  /*16e0*/  ISETP.NE.AND.EX P0, PT, RZ, UR40, PT, P0 ;  /* 0x00000028ff007c0c */ /* 0x000fc8000bf05300 */
[----:B------:R-:W-:Y:S01]  /*16f0*/  P2R R19, PR, RZ, 0x1 ;  /* 0x00000001ff137803 */ /* 0x000fe20000000000 */
[----:B0-----:R-:W-:Y:S02]  /*1700*/  IMAD.U32 R4, RZ, RZ, UR4 ;  /* 0x00000004ff047e24 */ /* 0x001fe4000f8e00ff */
[----:B-1----:R-:W-:-:S07]  /*1710*/  IMAD.U32 R5, RZ, RZ, UR5 ;  /* 0x00000005ff057e24 */ /* 0x002fce000f8e00ff */
[----:B------:R-:W-:-:S07]  /*1720*/  LEPC R20, `(.L_x_10) ;  /* 0x000000001014794e */ /* 0x000fce0000000000 */
[----:B--2---:R-:W-:Y:S05]  /*1730*/  CALL.ABS.NOINC R2 ;  /* 0x0000000002007343 */ /* 0x004fea0003c00000 */
.L_x_10:
[----:B------:R-:W-:-:S13]  /*1740*/  ISETP.NE.AND P6, PT, R19, RZ, PT ;  /* 0x000000ff1300720c */ /* 0x000fda0003fc5270 */
[----:B------:R-:W-:Y:S05]  /*1750*/  @!P6 BRA `(.L_x_11) ;  /* 0x0000000000cce947 */ /* 0x000fea0003800000 */
[----:B------:R-:W-:Y:S01]  /*1760*/  UMOV UR4, 0xffffffff ;  /* 0xffffffff00047882 */ /* 0x000fe20000000000 */
[----:B------:R-:W-:Y:S02]  /*1770*/  LOP3.LUT P0, RZ, R17, R16, RZ, 0xfc, !PT ;  /* 0x0000001011ff7212 */ /* 0x000fe4000780fcff */
[----:B------:R-:W-:Y:S11]  /*1780*/  BRA.DIV UR4, `(.L_x_12) ;  /* 0x0000000204c47947 */ /* 0x000ff6000b800000 */
[----:B------:R-:W-:Y:S06]  /*1790*/  BAR.SYNC.DEFER_BLOCKING 0x0 ;  /* 0x0000000000007b1d */ /* 0x000fec0000010000 */
.L_x_21:
[----:B------:R-:W-:Y:S04]  /*17a0*/  BSSY B0, `(.L_x_13) ;  /* 0x000001e000007945 */ /* 0x000fe80003800000 */
[----:B------:R-:W-:Y:S05]  /*17b0*/  @P0 BRA `(.L_x_14) ;  /* 0x0000000000700947 */ /* 0x000fea0003800000 */
[----:B------:R-:W0:Y:S01]  /*17c0*/  S2R R3, SR_LANEID ;  /* 0x0000000000037919 */ /* 0x000e220000000000 */
[----:B------:R-:W-:Y:S01]  /*17d0*/  VOTEU.ANY UR4, UPT, PT ;  /* 0x0000000000047886 */ /* 0x000fe200038e0100 */
[----:B------:R-:W-:Y:S01]  /*17e0*/  IMAD.U32 R2, RZ, RZ, UR39 ;  /* 0x00000027ff027e24 */ /* 0x000fe2000f8e00ff */
[----:B------:R-:W-:Y:S08]  /*17f0*/  FLO.U32 R4, UR4 ;  /* 0x0000000400047d00 */ /* 0x000ff000080e0000 */
[----:B------:R-:W1:Y:S02]  /*1800*/  POPC R0, UR4 ;  /* 0x0000000400007d09 */ /* 0x000e640008000000 */
[----:B-1----:R-:W-:Y:S01]  /*1810*/  IMAD R5, R0, UR38, RZ ;  /* 0x0000002600057c24 */ /* 0x002fe2000f8e02ff */
[----:B0-----:R-:W-:Y:S01]  /*1820*/  ISETP.EQ.U32.AND P0, PT, R4, R3, PT ;  /* 0x000000030400720c */ /* 0x001fe20003f02070 */
[----:B------:R-:W-:-:S12]  /*1830*/  IMAD.U32 R3, RZ, RZ, UR40 ;  /* 0x00000028ff037e24 */ /* 0x000fd8000f8e00ff */
[----:B------:R-:W-:Y:S01]  /*1840*/  @!PT LDS RZ, [RZ] ;  /* 0x00000000fffff984 */ /* 0x000fe20000000800 */
[----:B------:R-:W-:Y:S01]  /*1850*/  @!PT LDS RZ, [RZ] ;  /* 0x00000000fffff984 */ /* 0x000fe20000000800 */
[----:B------:R-:W-:Y:S01]  /*1860*/  @!PT LDS RZ, [RZ] ;  /* 0x00000000fffff984 */ /* 0x000fe20000000800 */
[----:B------:R-:W-:Y:S01]  /*1870*/  @!PT LDS RZ, [RZ] ;  /* 0x00000000fffff984 */ /* 0x000fe20000000800 */
[----:B------:R-:W-:-:S00]  /*1880*/  @P0 MEMBAR.ALL.CTA ;  /* 0x0000000000000992 */ /* 0x000fc00000008000 */
[----:B------:R-:W-:Y:S06]  /*1890*/  @P0 MEMBAR.ALL.GPU ;  /* 0x0000000000000992 */ /* 0x000fec000000a000 */
[----:B------:R-:W-:-:S00]  /*18a0*/  @P0 ERRBAR ;  /* 0x00000000000009ab */ /* 0x000fc00000000000 */
[----:B------:R-:W-:Y:S06]  /*18b0*/  @P0 CGAERRBAR ;  /* 0x00000000000005ab */ /* 0x000fec0000000000 */
[----:B------:R-:W2:Y:S01]  /*18c0*/  @P0 ATOM.E.ADD.STRONG.GPU PT, R5, desc[UR36][R2.64+0x4], R5 ;  /* 0x800004050205098a */ /* 0x000ea200081ef124 */
[----:B------:R-:W0:Y:S02]  /*18d0*/  S2R R6, SR_LTMASK ;  /* 0x0000000000067919 */ /* 0x000e240000003900 */
[----:B0-----:R-:W-:-:S04]  /*18e0*/  LOP3.LUT R6, R6, UR4, RZ, 0xc0, !PT ;  /* 0x0000000406067c12 */ /* 0x001fc8000f8ec0ff */
[----:B------:R-:W0:Y:S01]  /*18f0*/  POPC R7, R6 ;  /* 0x0000000600077309 */ /* 0x000e220000000000 */
[----:B--2---:R-:W0:Y:S02]  /*1900*/  SHFL.IDX PT, R0, R5, R4, 0x1f ;  /* 0x00001f0405007589 */ /* 0x004e2400000e0000 */
[----:B0-----:R-:W-:-:S07]  /*1910*/  IMAD R0, R7, UR38, R0 ;  /* 0x0000002607007c24 */ /* 0x001fce000f8e0200 */
.L_x_15:
[----:B------:R-:W2:Y:S04]  /*1920*/  LD.E.STRONG.GPU R5, desc[UR36][R2.64+0x4] ;  /* 0x0000042402057980 */ /* 0x000ea8000c10f900 */
[----:B--2---:R-:W-:Y:S01]  /*1930*/  CCTL.IVALL ;  /* 0x00000000ff00798f */ /* 0x004fe20002000000 */
[----:B------:R-:W-:Y:S05]  /*1940*/  YIELD ;  /* 0x0000000000007946 */ /* 0x000fea0003800000 */
[----:B------:R-:W-:-:S04]  /*1950*/  LOP3.LUT R5, R5, R0, RZ, 0x3c, !PT ;  /* 0x0000000005057212 */ /* 0x000fc800078e3cff */
[----:B------:R-:W-:-:S13]  /*1960*/  ISETP.GT.AND P0, PT, R5, -0x1, PT ;  /* 0xffffffff0500780c */ /* 0x000fda0003f04270 */
[----:B------:R-:W-:Y:S05]  /*1970*/  @P0 BRA `(.L_x_15) ;  /* 0xfffffffc00e80947 */ /* 0x000fea000383ffff */
.L_x_14:
[----:B------:R-:W-:Y:S05]  /*1980*/  BSYNC B0 ;  /* 0x0000000000007941 */ /* 0x000fea0003800000 */
.L_x_13:
[----:B------:R-:W-:-:S03]  /*1990*/  UMOV UR4, 0xffffffff ;  /* 0xffffffff00047882 */ /* 0x000fc60000000000 */
[----:B------:R-:W-:Y:S05]  /*19a0*/  BRA.DIV UR4, `(.L_x_16) ;  /* 0x00000002046c7947 */ /* 0x000fea000b800000 */
[----:B------:R-:W-:Y:S06]  /*19b0*/  BAR.SYNC.DEFER_BLOCKING 0x0 ;  /* 0x0000000000007b1d */ /* 0x000fec0000010000 */
.L_x_24:
[----:B------:R-:W-:-:S04]  /*19c0*/  IADD3 R18, PT, PT, R18, 0x1, RZ ;  /* 0x0000000112127810 */ /* 0x000fc80007ffe0ff */
[----:B------:R-:W-:-:S13]  /*19d0*/  ISETP.NE.AND P0, PT, R18, 0x186a0, PT ;  /* 0x000186a01200780c */ /* 0x000fda0003f05270 */
[----:B------:R-:W-:Y:S05]  /*19e0*/  @P0 BRA `(.L_x_17) ;  /* 0xffffffe8000c0947 */ /* 0x000fea000383ffff */
[----:B------:R-:W-:Y:S05]  /*19f0*/  BSYNC B6 ;  /* 0x0000000000067941 */ /* 0x000fea0003800000 */
.L_x_7:
[----:B------:R-:W-:Y:S01]  /*1a00*/  MOV R0, 0x0 ;  /* 0x0000000000007802 */ /* 0x000fe20000000f00 */
[----:B------:R-:W0:Y:S01]  /*1a10*/  LDCU.64 UR4, c[0x4][0x10] ;  /* 0x01000200ff0477ac */ /* 0x000e220008000a00 */
[----:B------:R-:W-:Y:S02]  /*1a20*/  CS2R R6, SRZ ;  /* 0x0000000000067805 */ /* 0x000fe4000001ff00 */
[----:B------:R1:W2:Y:S01]  /*1a30*/  LDC.64 R2, c[0x4][R0] ;  /* 0x0100000000027b82 */ /* 0x0002a20000000a00 */
[----:B0-----:R-:W-:Y:S02]  /*1a40*/  IMAD.U32 R4, RZ, RZ, UR4 ;  /* 0x00000004ff047e24 */ /* 0x001fe4000f8e00ff */
[----:B-1----:R-:W-:-:S07]  /*1a50*/  IMAD.U32 R5, RZ, RZ, UR5 ;  /* 0x00000005ff057e24 */ /* 0x002fce000f8e00ff */
[----:B------:R-:W-:-:S07]  /*1a60*/  LEPC R20, `(.L_x_18) ;  /* 0x000000001014794e */ /* 0x000fce0000000000 */
[----:B--2---:R-:W-:Y:S05]  /*1a70*/  CALL.ABS.NOINC R2 ;  /* 0x0000000002007343 */ /* 0x004fea0003c00000 */
.L_x_18:
[----:B------:R-:W-:Y:S05]  /*1a80*/  EXIT ;  /* 0x000000000000794d */ /* 0x000fea0003800000 */
.L_x_11:
[----:B------:R-:W-:Y:S05]  /*1a90*/  BPT.TRAP 0x1 ;  /* 0x000000040000795c */ /* 0x000fea0000300000 */
.L_x_12:
[----:B------:R-:W-:Y:S01]  /*1aa0*/  BSSY B0, `(.L_x_19) ;  /* 0x000000a000007945 */ /* 0x000fe20003800000 */
[----:B------:R-:W-:Y:S01]  /*1ab0*/  IMAD.MOV.U32 R14, RZ, RZ, 0x0 ;  /* 0x00000000ff0e7424 */ /* 0x000fe200078e00ff */
[----:B------:R-:W-:Y:S01]  /*1ac0*/  MOV R15, 0xffffffff ;  /* 0xffffffff000f7802 */ /* 0x000fe20000000f00 */
[----:B------:R-:W-:-:S07]  /*1ad0*/  IMAD.MOV.U32 R13, RZ, RZ, 0x0 ;  /* 0x00000000ff0d7424 */ /* 0x000fce00078e00ff */
[----:B------:R-:W-:Y:S05]  /*1ae0*/  WARPSYNC.COLLECTIVE.ALL `(.L_x_20) ;  /* 0x0000000000147948 */ /* 0x000fea0003c00000 */
[----:B------:R-:W-:-:S04]  /*1af0*/  SHF.L.U32 R13, R13, 0x10, RZ ;  /* 0x000000100d0d7819 */ /* 0x000fc800000006ff */
[----:B------:R-:W-:-:S05]  /*1b00*/  LOP3.LUT R13, R13, 0xf, R14, 0xf8, !PT ;  /* 0x0000000f0d0d7812 */ /* 0x000fca00078ef80e */
[----:B------:R0:W-:Y:S02]  /*1b10*/  BAR.SYNC.DEFER_BLOCKING R13, R13 ;  /* 0x0000000d0000731d */ /* 0x0001e40000010000 */
[----:B0-----:R-:W-:-:S04]  /*1b20*/  SHF.R.U32 R13, R13, 0x10, RZ ;  /* 0x000000100d0d7819 */ /* 0x001fc800000016ff */
[----:B------:R-:W-:Y:S05]  /*1b30*/  ENDCOLLECTIVE ;  /* 0x000000000000791b */ /* 0x000fea0003800000 */
.L_x_20:
[----:B------:R-:W-:Y:S05]  /*1b40*/  BSYNC B0 ;  /* 0x0000000000007941 */ /* 0x000fea0003800000 */
.L_x_19:
[----:B------:R-:W-:Y:S05]  /*1b50*/  BRA `(.L_x_21) ;  /* 0xfffffffc00107947 */ /* 0x000fea000383ffff */
.L_x_16:
[----:B------:R-:W-:Y:S01]  /*1b60*/  BSSY B0, `(.L_x_22) ;  /* 0x000000a000007945 */ /* 0x000fe20003800000 */
[----:B------:R-:W-:Y:S02]  /*1b70*/  IMAD.MOV.U32 R14, RZ, RZ, 0x0 ;  /* 0x00000000ff0e7424 */ /* 0x000fe400078e00ff */
[----:B------:R-:W-:Y:S02]  /*1b80*/  IMAD.MOV.U32 R13, RZ, RZ, 0x0 ;  /* 0x00000000ff0d7424 */ /* 0x000fe400078e00ff */
[----:B------:R-:W-:-:S07]  /*1b90*/  IMAD.MOV.U32 R15, RZ, RZ, -0x1 ;  /* 0xffffffffff0f7424 */ /* 0x000fce00078e00ff */
[----:B------:R-:W-:Y:S05]  /*1ba0*/  WARPSYNC.COLLECTIVE.ALL `(.L_x_23) ;  /* 0x0000000000147948 */ /* 0x000fea0003c00000 */
[----:B------:R-:W-:-:S04]  /*1bb0*/  SHF.L.U32 R13, R13, 0x10, RZ ;  /* 0x000000100d0d7819 */ /* 0x000fc800000006ff */
[----:B------:R-:W-:-:S05]  /*1bc0*/  LOP3.LUT R13, R13, 0xf, R14, 0xf8, !PT ;  /* 0x0000000f0d0d7812 */ /* 0x000fca00078ef80e */
[----:B------:R0:W-:Y:S02]  /*1bd0*/  BAR.SYNC.DEFER_BLOCKING R13, R13 ;  /* 0x0000000d0000731d */ /* 0x0001e40000010000 */
[----:B0-----:R-:W-:-:S04]  /*1be0*/  SHF.R.U32 R13, R13, 0x10, RZ ;  /* 0x000000100d0d7819 */ /* 0x001fc800000016ff */
[----:B------:R-:W-:Y:S05]  /*1bf0*/  ENDCOLLECTIVE ;  /* 0x000000000000791b */ /* 0x000fea0003800000 */
.L_x_23:
[----:B------:R-:W-:Y:S05]  /*1c00*/  BSYNC B0 ;  /* 0x0000000000007941 */ /* 0x000fea0003800000 */
.L_x_22:
[----:B------:R-:W-:Y:S05]  /*1c10*/  BRA `(.L_x_24) ;  /* 0xfffffffc00687947 */ /* 0x000fea000383ffff */
.L_x_25:
        /* <DEDUP_REMOVED lines=14> */
.L_x_27:


//--------------------- .nv.global.init           --------------------------
	.section	.nv.global.init,"aw",@progbits
.nv.global.init:
	.type		$str$3,@object
	.size		$str$3,($str$1 - $str$3)
$str$3:
        /*0000*/ 	.byte	0x66, 0x69, 0x6e, 0x69, 0x73, 0x68, 0x31, 0x0a, 0x00
	.type		$str$1,@object
	.size		$str$1,($str$2 - $str$1)
$str$1:
        /*0009*/ 	.byte	0x66, 0x69, 0x6e, 0x69, 0x73, 0x68, 0x30, 0x0a, 0x00
	.type		$str$2,@object
	.size		$str$2,($str - $str$2)
$str$2:
        /*0012*/ 	.byte	0x65, 0x78, 0x65, 0x63, 0x75, 0x74, 0x65, 0x31, 0x0a, 0x00
	.type		$str,@object
	.size		$str,(.L_0 - $str)
$str:
        /*001c*/ 	.byte	0x65, 0x78, 0x65, 0x63, 0x75, 0x74, 0x65, 0x30, 0x0a, 0x00
.L_0:


//--------------------- .nv.shared.reserved.0     --------------------------
	.section	.nv.shared.reserved.0,"aw",@nobits
	.weak		__nv_reservedSMEM_offset_0_alias
	.size		__nv_reservedSMEM_offset_0_alias, 0, 64
	.other		__nv_reservedSMEM_offset_0_alias,@"STO_CUDA_RESERVED_SHARED STV_DEFAULT"
__nv_reservedSMEM_offset_0_alias:
	.zero		0
	.zero		64


//--------------------- .nv.constant0._Z5test1v   --------------------------
	.section	.nv.constant0._Z5test1v,"a",@progbits
	.sectionflags	@""
	.align	4
.nv.constant0._Z5test1v:
	.zero		896


//--------------------- .nv.constant0._Z5test0v   --------------------------
	.section	.nv.constant0._Z5test0v,"a",@progbits
	.sectionflags	@""
	.align	4
.nv.constant0._Z5test0v:
	.zero		896


//--------------------- SYMBOLS --------------------------

	.type		.nv.reservedSmem.offset0,@object
	.size		.nv.reservedSmem.offset0,0x4
	.type		vprintf,@function
